//
// Generated by NVIDIA NVVM Compiler
//
// Compiler Build ID: CL-36424714
// Cuda compilation tools, release 13.0, V13.0.88
// Based on NVVM 20.0.0
//

.version 9.0
.target sm_100
.address_size 64

	// .globl	_Z8kernel_1ddPd

.visible .entry _Z8kernel_1ddPd(
	.param .f64 _Z8kernel_1ddPd_param_0,
	.param .f64 _Z8kernel_1ddPd_param_1,
	.param .u64 .ptr .align 1 _Z8kernel_1ddPd_param_2
)
{
	.reg .b64 	%rd<3>;
	.reg .b64 	%fd<6>;

	ld.param.f64 	%fd1, [_Z8kernel_1ddPd_param_0];
	ld.param.f64 	%fd2, [_Z8kernel_1ddPd_param_1];
	ld.param.u64 	%rd1, [_Z8kernel_1ddPd_param_2];
	sub.f64 	%fd3, %fd1, %fd2;
	abs.f64 	%fd4, %fd3;
	max.f64 	%fd5, %fd4, 0d0000000000000000;
	cvta.to.global.u64 	%rd2, %rd1;
	st.global.f64 	[%rd2], %fd5;
	ret;

}


// ===== COMPILED SASS (sm_100) =====

	.target	sm_100

	.elftype	@"ET_EXEC"


//--------------------- .note.nv.tkinfo           --------------------------
	.section	.note.nv.tkinfo,"",@"SHT_NOTE"
	.sectionflags	@"SHF_NOTE_NV_TKINFO"
	.tkinfo
        /*0018*/ 	.word	0x00000002
        /*0030*/ 	.string	""
        /*0030*/ 	.string	"ptxas"
        /*0030*/ 	.string	"Cuda compilation tools, release 13.0, V13.0.88"
        /*0030*/ 	.string	"Build cuda_13.0.r13.0/compiler.36424714_0"
        /*0030*/ 	.string	"-arch sm_100 -m 64 "



//--------------------- .note.nv.cuinfo           --------------------------
	.section	.note.nv.cuinfo,"",@"SHT_NOTE"
	.sectionflags	@"SHF_NOTE_NV_CUINFO"
        /*0018*/ 	.short	0x0002
        /*001a*/ 	.short	0x0064
        /*001c*/ 	.short	0x0082
	.zero		2


//--------------------- .nv.info                  --------------------------
	.section	.nv.info,"",@"SHT_CUDA_INFO"
	.align	4


	//----- nvinfo : EIATTR_REGCOUNT
	.align		4
        /*0000*/ 	.byte	0x04, 0x2f
        /*0002*/ 	.short	(.L_1 - .L_0)
	.align		4
.L_0:
        /*0004*/ 	.word	index@(_Z8kernel_1ddPd)
        /*0008*/ 	.word	0x0000000e


	//----- nvinfo : EIATTR_FRAME_SIZE
	.align		4
.L_1:
        /*000c*/ 	.byte	0x04, 0x11
        /*000e*/ 	.short	(.L_3 - .L_2)
	.align		4
.L_2:
        /*0010*/ 	.word	index@(_Z8kernel_1ddPd)
        /*0014*/ 	.word	0x00000000


	//----- nvinfo : EIATTR_MIN_STACK_SIZE
	.align		4
.L_3:
        /*0018*/ 	.byte	0x04, 0x12
        /*001a*/ 	.short	(.L_5 - .L_4)
	.align		4
.L_4:
        /*001c*/ 	.word	index@(_Z8kernel_1ddPd)
        /*0020*/ 	.word	0x00000000
.L_5:


//--------------------- .nv.compat                --------------------------
	.section	.nv.compat,"",@"SHT_CUDA_COMPAT_INFO"
	.align	4
        /*0000*/ 	.byte	0x02, 0x09, 0x00, 0x00, 0x02, 0x02, 0x01, 0x00, 0x02, 0x05, 0x05, 0x00, 0x03, 0x07, 0x01, 0x01
        /*0010*/ 	.byte	0x02, 0x03, 0x00, 0x00, 0x02, 0x06, 0x01, 0x00, 0x04, 0x0b, 0x08, 0x00, 0x01, 0x00, 0x00, 0x00
        /*0020*/ 	.byte	0x00, 0x00, 0x00, 0x00


//--------------------- .nv.info._Z8kernel_1ddPd  --------------------------
	.section	.nv.info._Z8kernel_1ddPd,"",@"SHT_CUDA_INFO"
	.sectionflags	@""
	.align	4


	//----- nvinfo : EIATTR_CUDA_API_VERSION
	.align		4
        /*0000*/ 	.byte	0x04, 0x37
        /*0002*/ 	.short	(.L_7 - .L_6)
.L_6:
        /*0004*/ 	.word	0x00000082


	//----- nvinfo : EIATTR_KPARAM_INFO
	.align		4
.L_7:
        /*0008*/ 	.byte	0x04, 0x17
        /*000a*/ 	.short	(.L_9 - .L_8)
.L_8:
        /*000c*/ 	.word	0x00000000
        /*0010*/ 	.short	0x0002
        /*0012*/ 	.short	0x0010
        /*0014*/ 	.byte	0x00, 0xf5, 0x21, 0x00


	//----- nvinfo : EIATTR_KPARAM_INFO
	.align		4
.L_9:
        /*0018*/ 	.byte	0x04, 0x17
        /*001a*/ 	.short	(.L_11 - .L_10)
.L_10:
        /*001c*/ 	.word	0x00000000
        /*0020*/ 	.short	0x0001
        /*0022*/ 	.short	0x0008
        /*0024*/ 	.byte	0x00, 0xf0, 0x21, 0x00


	//----- nvinfo : EIATTR_KPARAM_INFO
	.align		4
.L_11:
        /*0028*/ 	.byte	0x04, 0x17
        /*002a*/ 	.short	(.L_13 - .L_12)
.L_12:
        /*002c*/ 	.word	0x00000000
        /*0030*/ 	.short	0x0000
        /*0032*/ 	.short	0x0000
        /*0034*/ 	.byte	0x00, 0xf0, 0x21, 0x00


	//----- nvinfo : EIATTR_SPARSE_MMA_MASK
	.align		4
.L_13:
        /*0038*/ 	.byte	0x03, 0x50
        /*003a*/ 	.short	0x0000


	//----- nvinfo : EIATTR_MAXREG_COUNT
	.align		4
        /*003c*/ 	.byte	0x03, 0x1b
        /*003e*/ 	.short	0x00ff


	//----- nvinfo : EIATTR_MERCURY_ISA_VERSION
	.align		4
        /*0040*/ 	.byte	0x03, 0x5f
        /*0042*/ 	.short	0x0101


	//----- nvinfo : EIATTR_VRC_CTA_INIT_COUNT
	.align		4
        /*0044*/ 	.byte	0x02, 0x4a
	.zero		1
	.zero		1


	//----- nvinfo : EIATTR_EXIT_INSTR_OFFSETS
	.align		4
        /*0048*/ 	.byte	0x04, 0x1c
        /*004a*/ 	.short	(.L_15 - .L_14)


	//   ....[0]....
.L_14:
        /*004c*/ 	.word	0x00000100


	//----- nvinfo : EIATTR_CBANK_PARAM_SIZE
	.align		4
.L_15:
        /*0050*/ 	.byte	0x03, 0x19
        /*0052*/ 	.short	0x0018


	//----- nvinfo : EIATTR_PARAM_CBANK
	.align		4
        /*0054*/ 	.byte	0x04, 0x0a
        /*0056*/ 	.short	(.L_17 - .L_16)
	.align		4
.L_16:
        /*0058*/ 	.word	index@(.nv.constant0._Z8kernel_1ddPd)
        /*005c*/ 	.short	0x0380
        /*005e*/ 	.short	0x0018


	//----- nvinfo : EIATTR_SW_WAR
	.align		4
.L_17:
        /*0060*/ 	.byte	0x04, 0x36
        /*0062*/ 	.short	(.L_19 - .L_18)
.L_18:
        /*0064*/ 	.word	0x00000008
.L_19:


//--------------------- .nv.callgraph             --------------------------
	.section	.nv.callgraph,"",@"SHT_CUDA_CALLGRAPH"
	.align	4
	.sectionentsize	8
	.align		4
        /*0000*/ 	.word	0x00000000
	.align		4
        /*0004*/ 	.word	0xffffffff
	.align		4
        /*0008*/ 	.word	0x00000000
	.align		4
        /*000c*/ 	.word	0xfffffffe
	.align		4
        /*0010*/ 	.word	0x00000000
	.align		4
        /*0014*/ 	.word	0xfffffffd
	.align		4
        /*0018*/ 	.word	0x00000000
	.align		4
        /*001c*/ 	.word	0xfffffffc


//--------------------- .text._Z8kernel_1ddPd     --------------------------
	.section	.text._Z8kernel_1ddPd,"ax",@progbits
	.align	128
        .global         _Z8kernel_1ddPd
        .type           _Z8kernel_1ddPd,@function
        .size           _Z8kernel_1ddPd,(.L_x_1 - _Z8kernel_1ddPd)
        .other          _Z8kernel_1ddPd,@"STO_CUDA_ENTRY STV_DEFAULT"
_Z8kernel_1ddPd:
.text._Z8kernel_1ddPd:
[----:B------:R-:W-:Y:S08]  /*0000*/  LDC R1, c[0x0][0x37c] ;  /* 0x0000df00ff017b82 */ /* 0x000ff00000000800 */
[----:B------:R-:W0:Y:S01]  /*0010*/  LDC.64 R2, c[0x0][0x380] ;  /* 0x0000e000ff027b82 */ /* 0x000e220000000a00 */
[----:B------:R-:W1:Y:S01]  /*0020*/  LDCU.64 UR4, c[0x0][0x358] ;  /* 0x00006b00ff0477ac */ /* 0x000e620008000a00 */
[----:B------:R-:W-:-:S06]  /*0030*/  IMAD.MOV.U32 R0, RZ, RZ, RZ ;  /* 0x000000ffff007224 */ /* 0x000fcc00078e00ff */
[----:B------:R-:W0:Y:S02]  /*0040*/  LDC.64 R4, c[0x0][0x388] ;  /* 0x0000e200ff047b82 */ /* 0x000e240000000a00 */
[----:B0-----:R-:W-:-:S06]  /*0050*/  DADD R2, R2, -R4 ;  /* 0x0000000002027229 */ /* 0x001fcc0000000804 */
[----:B------:R-:W1:Y:S02]  /*0060*/  LDC.64 R4, c[0x0][0x390] ;  /* 0x0000e400ff047b82 */ /* 0x000e640000000a00 */
[----:B------:R-:W-:Y:S02]  /*0070*/  DSETP.MAX.AND P0, P1, RZ, |R2|, PT ;  /* 0x40000002ff00722a */ /* 0x000fe4000390f000 */
[----:B------:R-:W-:Y:S01]  /*0080*/  IMAD.MOV.U32 R9, RZ, RZ, R3 ;  /* 0x000000ffff097224 */ /* 0x000fe200078e0003 */
[----:B------:R-:W-:Y:S01]  /*0090*/  MOV R7, R2 ;  /* 0x0000000200077202 */ /* 0x000fe20000000f00 */
[----:B------:R-:W-:-:S03]  /*00a0*/  IMAD.MOV.U32 R2, RZ, RZ, RZ ;  /* 0x000000ffff027224 */ /* 0x000fc600078e00ff */
[----:B------:R-:W-:Y:S02]  /*00b0*/  FSEL R11, R0, |R9|, P0 ;  /* 0x40000009000b7208 */ /* 0x000fe40000000000 */
[----:B------:R-:W-:-:S05]  /*00c0*/  SEL R2, R2, R7, P0 ;  /* 0x0000000702027207 */ /* 0x000fca0000000000 */
[----:B------:R-:W-:-:S04]  /*00d0*/  @P1 LOP3.LUT R11, R9, 0x80000, RZ, 0xfc, !PT ;  /* 0x00080000090b1812 */ /* 0x000fc800078efcff */
[----:B------:R-:W-:-:S05]  /*00e0*/  MOV R3, R11 ;  /* 0x0000000b00037202 */ /* 0x000fca0000000f00 */
[----:B-1----:R-:W-:Y:S01]  /*00f0*/  STG.E.64 desc[UR4][R4.64], R2 ;  /* 0x0000000204007986 */ /* 0x002fe2000c101b04 */
[----:B------:R-:W-:Y:S05]  /*0100*/  EXIT ;  /* 0x000000000000794d */ /* 0x000fea0003800000 */
.L_x_0:
[----:B------:R-:W-:-:S00]  /*0110*/  BRA `(.L_x_0) ;  /* 0xfffffffc00fc7947 */ /* 0x000fc0000383ffff */
[----:B------:R-:W-:-:S00]  /*0120*/  NOP ;  /* 0x0000000000007918 */ /* 0x000fc00000000000 */
        /* <DEDUP_REMOVED lines=13> */
.L_x_1:


//--------------------- .nv.shared.reserved.0     --------------------------
	.section	.nv.shared.reserved.0,"aw",@nobits
	.weak		__nv_reservedSMEM_offset_0_alias
	.size		__nv_reservedSMEM_offset_0_alias, 0, 64
	.other		__nv_reservedSMEM_offset_0_alias,@"STO_CUDA_RESERVED_SHARED STV_DEFAULT"
__nv_reservedSMEM_offset_0_alias:
	.zero		0
	.zero		64


//--------------------- .nv.constant0._Z8kernel_1ddPd --------------------------
	.section	.nv.constant0._Z8kernel_1ddPd,"a",@progbits
	.sectionflags	@""
	.align	4
.nv.constant0._Z8kernel_1ddPd:
	.zero		920


//--------------------- SYMBOLS --------------------------

	.type		.nv.reservedSmem.offset0,@object
	.size		.nv.reservedSmem.offset0,0x4
